//
// Generated by NVIDIA NVVM Compiler
//
// Compiler Build ID: CL-36424714
// Cuda compilation tools, release 13.0, V13.0.88
// Based on NVVM 20.0.0
//

.version 9.0
.target sm_100
.address_size 64

	// .globl	_Z6triplePfS_

.visible .entry _Z6triplePfS_(
	.param .u64 .ptr .align 1 _Z6triplePfS__param_0,
	.param .u64 .ptr .align 1 _Z6triplePfS__param_1
)
{
	.reg .b32 	%r<2>;
	.reg .b32 	%f<3>;
	.reg .b64 	%rd<8>;

	ld.param.u64 	%rd1, [_Z6triplePfS__param_0];
	ld.param.u64 	%rd2, [_Z6triplePfS__param_1];
	cvta.to.global.u64 	%rd3, %rd1;
	cvta.to.global.u64 	%rd4, %rd2;
	mov.u32 	%r1, %tid.x;
	mul.wide.u32 	%rd5, %r1, 4;
	add.s64 	%rd6, %rd4, %rd5;
	ld.global.f32 	%f1, [%rd6];
	mul.f32 	%f2, %f1, 0f40400000;
	add.s64 	%rd7, %rd3, %rd5;
	st.global.f32 	[%rd7], %f2;
	ret;

}


// ===== COMPILED SASS (sm_100) =====

	.target	sm_100

	.elftype	@"ET_EXEC"


//--------------------- .note.nv.tkinfo           --------------------------
	.section	.note.nv.tkinfo,"",@"SHT_NOTE"
	.sectionflags	@"SHF_NOTE_NV_TKINFO"
	.tkinfo
        /*0018*/ 	.word	0x00000002
        /*0030*/ 	.string	""
        /*0030*/ 	.string	"ptxas"
        /*0030*/ 	.string	"Cuda compilation tools, release 13.0, V13.0.88"
        /*0030*/ 	.string	"Build cuda_13.0.r13.0/compiler.36424714_0"
        /*0030*/ 	.string	"-arch sm_100 -m 64 "



//--------------------- .note.nv.cuinfo           --------------------------
	.section	.note.nv.cuinfo,"",@"SHT_NOTE"
	.sectionflags	@"SHF_NOTE_NV_CUINFO"
        /*0018*/ 	.short	0x0002
        /*001a*/ 	.short	0x0064
        /*001c*/ 	.short	0x0082
	.zero		2


//--------------------- .nv.info                  --------------------------
	.section	.nv.info,"",@"SHT_CUDA_INFO"
	.align	4


	//----- nvinfo : EIATTR_REGCOUNT
	.align		4
        /*0000*/ 	.byte	0x04, 0x2f
        /*0002*/ 	.short	(.L_1 - .L_0)
	.align		4
.L_0:
        /*0004*/ 	.word	index@(_Z6triplePfS_)
        /*0008*/ 	.word	0x0000000a


	//----- nvinfo : EIATTR_FRAME_SIZE
	.align		4
.L_1:
        /*000c*/ 	.byte	0x04, 0x11
        /*000e*/ 	.short	(.L_3 - .L_2)
	.align		4
.L_2:
        /*0010*/ 	.word	index@(_Z6triplePfS_)
        /*0014*/ 	.word	0x00000000


	//----- nvinfo : EIATTR_MIN_STACK_SIZE
	.align		4
.L_3:
        /*0018*/ 	.byte	0x04, 0x12
        /*001a*/ 	.short	(.L_5 - .L_4)
	.align		4
.L_4:
        /*001c*/ 	.word	index@(_Z6triplePfS_)
        /*0020*/ 	.word	0x00000000
.L_5:


//--------------------- .nv.compat                --------------------------
	.section	.nv.compat,"",@"SHT_CUDA_COMPAT_INFO"
	.align	4
        /*0000*/ 	.byte	0x02, 0x09, 0x00, 0x00, 0x02, 0x02, 0x01, 0x00, 0x02, 0x05, 0x05, 0x00, 0x03, 0x07, 0x01, 0x01
        /*0010*/ 	.byte	0x02, 0x03, 0x00, 0x00, 0x02, 0x06, 0x01, 0x00, 0x04, 0x0b, 0x08, 0x00, 0x09, 0x00, 0x00, 0x00
        /*0020*/ 	.byte	0x00, 0x00, 0x00, 0x00


//--------------------- .nv.info._Z6triplePfS_    --------------------------
	.section	.nv.info._Z6triplePfS_,"",@"SHT_CUDA_INFO"
	.sectionflags	@""
	.align	4


	//----- nvinfo : EIATTR_CUDA_API_VERSION
	.align		4
        /*0000*/ 	.byte	0x04, 0x37
        /*0002*/ 	.short	(.L_7 - .L_6)
.L_6:
        /*0004*/ 	.word	0x00000082


	//----- nvinfo : EIATTR_KPARAM_INFO
	.align		4
.L_7:
        /*0008*/ 	.byte	0x04, 0x17
        /*000a*/ 	.short	(.L_9 - .L_8)
.L_8:
        /*000c*/ 	.word	0x00000000
        /*0010*/ 	.short	0x0001
        /*0012*/ 	.short	0x0008
        /*0014*/ 	.byte	0x00, 0xf5, 0x21, 0x00


	//----- nvinfo : EIATTR_KPARAM_INFO
	.align		4
.L_9:
        /*0018*/ 	.byte	0x04, 0x17
        /*001a*/ 	.short	(.L_11 - .L_10)
.L_10:
        /*001c*/ 	.word	0x00000000
        /*0020*/ 	.short	0x0000
        /*0022*/ 	.short	0x0000
        /*0024*/ 	.byte	0x00, 0xf5, 0x21, 0x00


	//----- nvinfo : EIATTR_SPARSE_MMA_MASK
	.align		4
.L_11:
        /*0028*/ 	.byte	0x03, 0x50
        /*002a*/ 	.short	0x0000


	//----- nvinfo : EIATTR_MAXREG_COUNT
	.align		4
        /*002c*/ 	.byte	0x03, 0x1b
        /*002e*/ 	.short	0x00ff


	//----- nvinfo : EIATTR_MERCURY_ISA_VERSION
	.align		4
        /*0030*/ 	.byte	0x03, 0x5f
        /*0032*/ 	.short	0x0101


	//----- nvinfo : EIATTR_VRC_CTA_INIT_COUNT
	.align		4
        /*0034*/ 	.byte	0x02, 0x4a
	.zero		1
	.zero		1


	//----- nvinfo : EIATTR_EXIT_INSTR_OFFSETS
	.align		4
        /*0038*/ 	.byte	0x04, 0x1c
        /*003a*/ 	.short	(.L_13 - .L_12)


	//   ....[0]....
.L_12:
        /*003c*/ 	.word	0x000000a0


	//----- nvinfo : EIATTR_CBANK_PARAM_SIZE
	.align		4
.L_13:
        /*0040*/ 	.byte	0x03, 0x19
        /*0042*/ 	.short	0x0010


	//----- nvinfo : EIATTR_PARAM_CBANK
	.align		4
        /*0044*/ 	.byte	0x04, 0x0a
        /*0046*/ 	.short	(.L_15 - .L_14)
	.align		4
.L_14:
        /*0048*/ 	.word	index@(.nv.constant0._Z6triplePfS_)
        /*004c*/ 	.short	0x0380
        /*004e*/ 	.short	0x0010


	//----- nvinfo : EIATTR_SW_WAR
	.align		4
.L_15:
        /*0050*/ 	.byte	0x04, 0x36
        /*0052*/ 	.short	(.L_17 - .L_16)
.L_16:
        /*0054*/ 	.word	0x00000008
.L_17:


//--------------------- .nv.callgraph             --------------------------
	.section	.nv.callgraph,"",@"SHT_CUDA_CALLGRAPH"
	.align	4
	.sectionentsize	8
	.align		4
        /*0000*/ 	.word	0x00000000
	.align		4
        /*0004*/ 	.word	0xffffffff
	.align		4
        /*0008*/ 	.word	0x00000000
	.align		4
        /*000c*/ 	.word	0xfffffffe
	.align		4
        /*0010*/ 	.word	0x00000000
	.align		4
        /*0014*/ 	.word	0xfffffffd
	.align		4
        /*0018*/ 	.word	0x00000000
	.align		4
        /*001c*/ 	.word	0xfffffffc


//--------------------- .text._Z6triplePfS_       --------------------------
	.section	.text._Z6triplePfS_,"ax",@progbits
	.align	128
        .global         _Z6triplePfS_
        .type           _Z6triplePfS_,@function
        .size           _Z6triplePfS_,(.L_x_1 - _Z6triplePfS_)
        .other          _Z6triplePfS_,@"STO_CUDA_ENTRY STV_DEFAULT"
_Z6triplePfS_:
.text._Z6triplePfS_:
[----:B------:R-:W-:Y:S01]  /*0000*/  LDC R1, c[0x0][0x37c] ;  /* 0x0000df00ff017b82 */ /* 0x000fe20000000800 */
[----:B------:R-:W0:Y:S07]  /*0010*/  S2R R7, SR_TID.X ;  /* 0x0000000000077919 */ /* 0x000e2e0000002100 */
[----:B------:R-:W0:Y:S01]  /*0020*/  LDC.64 R2, c[0x0][0x388] ;  /* 0x0000e200ff027b82 */ /* 0x000e220000000a00 */
[----:B------:R-:W1:Y:S07]  /*0030*/  LDCU.64 UR4, c[0x0][0x358] ;  /* 0x00006b00ff0477ac */ /* 0x000e6e0008000a00 */
[----:B------:R-:W2:Y:S01]  /*0040*/  LDC.64 R4, c[0x0][0x380] ;  /* 0x0000e000ff047b82 */ /* 0x000ea20000000a00 */
[----:B0-----:R-:W-:-:S06]  /*0050*/  IMAD.WIDE.U32 R2, R7, 0x4, R2 ;  /* 0x0000000407027825 */ /* 0x001fcc00078e0002 */
[----:B-1----:R-:W3:Y:S01]  /*0060*/  LDG.E R2, desc[UR4][R2.64] ;  /* 0x0000000402027981 */ /* 0x002ee2000c1e1900 */
[----:B--2---:R-:W-:-:S04]  /*0070*/  IMAD.WIDE.U32 R4, R7, 0x4, R4 ;  /* 0x0000000407047825 */ /* 0x004fc800078e0004 */
[----:B---3--:R-:W-:-:S05]  /*0080*/  FMUL R7, R2, 3 ;  /* 0x4040000002077820 */ /* 0x008fca0000400000 */
[----:B------:R-:W-:Y:S01]  /*0090*/  STG.E desc[UR4][R4.64], R7 ;  /* 0x0000000704007986 */ /* 0x000fe2000c101904 */
[----:B------:R-:W-:Y:S05]  /*00a0*/  EXIT ;  /* 0x000000000000794d */ /* 0x000fea0003800000 */
.L_x_0:
[----:B------:R-:W-:-:S00]  /*00b0*/  BRA `(.L_x_0) ;  /* 0xfffffffc00fc7947 */ /* 0x000fc0000383ffff */
[----:B------:R-:W-:-:S00]  /*00c0*/  NOP ;  /* 0x0000000000007918 */ /* 0x000fc00000000000 */
        /* <DEDUP_REMOVED lines=11> */
.L_x_1:


//--------------------- .nv.shared.reserved.0     --------------------------
	.section	.nv.shared.reserved.0,"aw",@nobits
	.weak		__nv_reservedSMEM_offset_0_alias
	.size		__nv_reservedSMEM_offset_0_alias, 0, 64
	.other		__nv_reservedSMEM_offset_0_alias,@"STO_CUDA_RESERVED_SHARED STV_DEFAULT"
__nv_reservedSMEM_offset_0_alias:
	.zero		0
	.zero		64


//--------------------- .nv.constant0._Z6triplePfS_ --------------------------
	.section	.nv.constant0._Z6triplePfS_,"a",@progbits
	.sectionflags	@""
	.align	4
.nv.constant0._Z6triplePfS_:
	.zero		912


//--------------------- SYMBOLS --------------------------

	.type		.nv.reservedSmem.offset0,@object
	.size		.nv.reservedSmem.offset0,0x4
